//
// Generated by NVIDIA NVVM Compiler
//
// Compiler Build ID: CL-36424714
// Cuda compilation tools, release 13.0, V13.0.88
// Based on NVVM 20.0.0
//

.version 9.0
.target sm_100
.address_size 64

	// .globl	_Z3onei
.extern .func  (.param .b32 func_retval0) vprintf
(
	.param .b64 vprintf_param_0,
	.param .b64 vprintf_param_1
)
;
.global .align 1 .b8 $str[13] = {111, 110, 101, 32, 97, 114, 103, 58, 32, 37, 100, 10};

.visible .entry _Z3onei(
	.param .u32 _Z3onei_param_0
)
{
	.local .align 8 .b8 	__local_depot0[8];
	.reg .b64 	%SP;
	.reg .b64 	%SPL;
	.reg .b32 	%r<4>;
	.reg .b64 	%rd<5>;

	mov.u64 	%SPL, __local_depot0;
	cvta.local.u64 	%SP, %SPL;
	ld.param.u32 	%r1, [_Z3onei_param_0];
	add.u64 	%rd1, %SP, 0;
	add.u64 	%rd2, %SPL, 0;
	st.local.u32 	[%rd2], %r1;
	mov.u64 	%rd3, $str;
	cvta.global.u64 	%rd4, %rd3;
	{ // callseq 0, 0
	.param .b64 param0;
	st.param.b64 	[param0], %rd4;
	.param .b64 param1;
	st.param.b64 	[param1], %rd1;
	.param .b32 retval0;
	call.uni (retval0), 
	vprintf, 
	(
	param0, 
	param1
	);
	ld.param.b32 	%r2, [retval0];
	} // callseq 0
	ret;

}


// ===== COMPILED SASS (sm_100) =====

	.target	sm_100

	.elftype	@"ET_EXEC"


//--------------------- .note.nv.tkinfo           --------------------------
	.section	.note.nv.tkinfo,"",@"SHT_NOTE"
	.sectionflags	@"SHF_NOTE_NV_TKINFO"
	.tkinfo
        /*0018*/ 	.word	0x00000002
        /*0030*/ 	.string	""
        /*0030*/ 	.string	"ptxas"
        /*0030*/ 	.string	"Cuda compilation tools, release 13.0, V13.0.88"
        /*0030*/ 	.string	"Build cuda_13.0.r13.0/compiler.36424714_0"
        /*0030*/ 	.string	"-arch sm_100 -m 64 "



//--------------------- .note.nv.cuinfo           --------------------------
	.section	.note.nv.cuinfo,"",@"SHT_NOTE"
	.sectionflags	@"SHF_NOTE_NV_CUINFO"
        /*0018*/ 	.short	0x0002
        /*001a*/ 	.short	0x0064
        /*001c*/ 	.short	0x0082
	.zero		2


//--------------------- .nv.info                  --------------------------
	.section	.nv.info,"",@"SHT_CUDA_INFO"
	.align	4


	//----- nvinfo : EIATTR_REGCOUNT
	.align		4
        /*0000*/ 	.byte	0x04, 0x2f
        /*0002*/ 	.short	(.L_2 - .L_1)
	.align		4
.L_1:
        /*0004*/ 	.word	index@(_Z3onei)
        /*0008*/ 	.word	0x00000018


	//----- nvinfo : EIATTR_FRAME_SIZE
	.align		4
.L_2:
        /*000c*/ 	.byte	0x04, 0x11
        /*000e*/ 	.short	(.L_4 - .L_3)
	.align		4
.L_3:
        /*0010*/ 	.word	index@(_Z3onei)
        /*0014*/ 	.word	0x00000008


	//----- nvinfo : EIATTR_MIN_STACK_SIZE
	.align		4
.L_4:
        /*0018*/ 	.byte	0x04, 0x12
        /*001a*/ 	.short	(.L_6 - .L_5)
	.align		4
.L_5:
        /*001c*/ 	.word	index@(_Z3onei)
        /*0020*/ 	.word	0x00000008
.L_6:


//--------------------- .nv.compat                --------------------------
	.section	.nv.compat,"",@"SHT_CUDA_COMPAT_INFO"
	.align	4
        /*0000*/ 	.byte	0x02, 0x09, 0x00, 0x00, 0x02, 0x02, 0x01, 0x00, 0x02, 0x05, 0x05, 0x00, 0x03, 0x07, 0x01, 0x01
        /*0010*/ 	.byte	0x02, 0x03, 0x00, 0x00, 0x02, 0x06, 0x01, 0x00, 0x04, 0x0b, 0x08, 0x00, 0x09, 0x00, 0x00, 0x00
        /*0020*/ 	.byte	0x00, 0x00, 0x00, 0x00


//--------------------- .nv.info._Z3onei          --------------------------
	.section	.nv.info._Z3onei,"",@"SHT_CUDA_INFO"
	.sectionflags	@""
	.align	4


	//----- nvinfo : EIATTR_CUDA_API_VERSION
	.align		4
        /*0000*/ 	.byte	0x04, 0x37
        /*0002*/ 	.short	(.L_8 - .L_7)
.L_7:
        /*0004*/ 	.word	0x00000082


	//----- nvinfo : EIATTR_KPARAM_INFO
	.align		4
.L_8:
        /*0008*/ 	.byte	0x04, 0x17
        /*000a*/ 	.short	(.L_10 - .L_9)
.L_9:
        /*000c*/ 	.word	0x00000000
        /*0010*/ 	.short	0x0000
        /*0012*/ 	.short	0x0000
        /*0014*/ 	.byte	0x00, 0xf0, 0x11, 0x00


	//----- nvinfo : EIATTR_SPARSE_MMA_MASK
	.align		4
.L_10:
        /*0018*/ 	.byte	0x03, 0x50
        /*001a*/ 	.short	0x0000


	//----- nvinfo : EIATTR_MAXREG_COUNT
	.align		4
        /*001c*/ 	.byte	0x03, 0x1b
        /*001e*/ 	.short	0x00ff


	//----- nvinfo : EIATTR_EXTERNS
	.align		4
        /*0020*/ 	.byte	0x04, 0x0f
        /*0022*/ 	.short	(.L_12 - .L_11)


	//   ....[0]....
	.align		4
.L_11:
        /*0024*/ 	.word	index@(vprintf)


	//----- nvinfo : EIATTR_MERCURY_ISA_VERSION
	.align		4
.L_12:
        /*0028*/ 	.byte	0x03, 0x5f
        /*002a*/ 	.short	0x0101


	//----- nvinfo : EIATTR_VRC_CTA_INIT_COUNT
	.align		4
        /*002c*/ 	.byte	0x02, 0x4a
	.zero		1
	.zero		1


	//----- nvinfo : EIATTR_SYSCALL_OFFSETS
	.align		4
        /*0030*/ 	.byte	0x04, 0x46
        /*0032*/ 	.short	(.L_14 - .L_13)


	//   ....[0]....
.L_13:
        /*0034*/ 	.word	0x000000e0


	//----- nvinfo : EIATTR_EXIT_INSTR_OFFSETS
	.align		4
.L_14:
        /*0038*/ 	.byte	0x04, 0x1c
        /*003a*/ 	.short	(.L_16 - .L_15)


	//   ....[0]....
.L_15:
        /*003c*/ 	.word	0x000000f0


	//----- nvinfo : EIATTR_CBANK_PARAM_SIZE
	.align		4
.L_16:
        /*0040*/ 	.byte	0x03, 0x19
        /*0042*/ 	.short	0x0004


	//----- nvinfo : EIATTR_PARAM_CBANK
	.align		4
        /*0044*/ 	.byte	0x04, 0x0a
        /*0046*/ 	.short	(.L_18 - .L_17)
	.align		4
.L_17:
        /*0048*/ 	.word	index@(.nv.constant0._Z3onei)
        /*004c*/ 	.short	0x0380
        /*004e*/ 	.short	0x0004


	//----- nvinfo : EIATTR_SW_WAR
	.align		4
.L_18:
        /*0050*/ 	.byte	0x04, 0x36
        /*0052*/ 	.short	(.L_20 - .L_19)
.L_19:
        /*0054*/ 	.word	0x00000008
.L_20:


//--------------------- .nv.callgraph             --------------------------
	.section	.nv.callgraph,"",@"SHT_CUDA_CALLGRAPH"
	.align	4
	.sectionentsize	8
	.align		4
        /*0000*/ 	.word	0x00000000
	.align		4
        /*0004*/ 	.word	0xffffffff
	.align		4
        /*0008*/ 	.word	index@(_Z3onei)
	.align		4
        /*000c*/ 	.word	index@(vprintf)
	.align		4
        /*0010*/ 	.word	0x00000000
	.align		4
        /*0014*/ 	.word	0xfffffffe
	.align		4
        /*0018*/ 	.word	0x00000000
	.align		4
        /*001c*/ 	.word	0xfffffffd
	.align		4
        /*0020*/ 	.word	0x00000000
	.align		4
        /*0024*/ 	.word	0xfffffffc


//--------------------- .nv.constant4             --------------------------
	.section	.nv.constant4,"a",@progbits
	.align	8
	.align		8
.nv.constant4:
        /*0000*/ 	.dword	vprintf
	.align		8
        /*0008*/ 	.dword	$str


//--------------------- .text._Z3onei             --------------------------
	.section	.text._Z3onei,"ax",@progbits
	.align	128
        .global         _Z3onei
        .type           _Z3onei,@function
        .size           _Z3onei,(.L_x_2 - _Z3onei)
        .other          _Z3onei,@"STO_CUDA_ENTRY STV_DEFAULT"
_Z3onei:
.text._Z3onei:
[----:B------:R-:W0:Y:S08]  /*0000*/  LDC R1, c[0x0][0x37c] ;  /* 0x0000df00ff017b82 */ /* 0x000e300000000800 */
[----:B------:R-:W1:Y:S01]  /*0010*/  LDC R8, c[0x0][0x380] ;  /* 0x0000e000ff087b82 */ /* 0x000e620000000800 */
[----:B0-----:R-:W-:Y:S01]  /*0020*/  VIADD R1, R1, 0xfffffff8 ;  /* 0xfffffff801017836 */ /* 0x001fe20000000000 */
[----:B------:R-:W-:Y:S01]  /*0030*/  MOV R0, 0x0 ;  /* 0x0000000000007802 */ /* 0x000fe20000000f00 */
[----:B------:R-:W0:Y:S01]  /*0040*/  LDCU UR4, c[0x0][0x2f8] ;  /* 0x00005f00ff0477ac */ /* 0x000e220008000800 */
[----:B------:R-:W2:Y:S04]  /*0050*/  LDCU.64 UR6, c[0x4][0x8] ;  /* 0x01000100ff0677ac */ /* 0x000ea80008000a00 */
[----:B------:R3:W4:Y:S01]  /*0060*/  LDC.64 R2, c[0x4][R0] ;  /* 0x0100000000027b82 */ /* 0x0007220000000a00 */
[----:B------:R-:W5:Y:S01]  /*0070*/  LDCU UR5, c[0x0][0x2fc] ;  /* 0x00005f80ff0577ac */ /* 0x000f620008000800 */
[----:B0-----:R-:W-:Y:S01]  /*0080*/  IADD3 R6, P0, PT, R1, UR4, RZ ;  /* 0x0000000401067c10 */ /* 0x001fe2000ff1e0ff */
[----:B-1----:R3:W-:Y:S01]  /*0090*/  STL [R1], R8 ;  /* 0x0000000801007387 */ /* 0x0027e20000100800 */
[----:B--2---:R-:W-:Y:S01]  /*00a0*/  IMAD.U32 R4, RZ, RZ, UR6 ;  /* 0x00000006ff047e24 */ /* 0x004fe2000f8e00ff */
[----:B------:R-:W-:-:S02]  /*00b0*/  MOV R5, UR7 ;  /* 0x0000000700057c02 */ /* 0x000fc40008000f00 */
[----:B-----5:R-:W-:-:S08]  /*00c0*/  IMAD.X R7, RZ, RZ, UR5, P0 ;  /* 0x00000005ff077e24 */ /* 0x020fd000080e06ff */
[----:B------:R-:W-:-:S07]  /*00d0*/  LEPC R20, `(.L_x_0) ;  /* 0x000000001014794e */ /* 0x000fce0000000000 */
[----:B---34-:R-:W-:Y:S05]  /*00e0*/  CALL.ABS.NOINC R2 ;  /* 0x0000000002007343 */ /* 0x018fea0003c00000 */
.L_x_0:
[----:B------:R-:W-:Y:S05]  /*00f0*/  EXIT ;  /* 0x000000000000794d */ /* 0x000fea0003800000 */
.L_x_1:
[----:B------:R-:W-:-:S00]  /*0100*/  BRA `(.L_x_1) ;  /* 0xfffffffc00fc7947 */ /* 0x000fc0000383ffff */
[----:B------:R-:W-:-:S00]  /*0110*/  NOP ;  /* 0x0000000000007918 */ /* 0x000fc00000000000 */
        /* <DEDUP_REMOVED lines=14> */
.L_x_2:


//--------------------- .nv.global.init           --------------------------
	.section	.nv.global.init,"aw",@progbits
.nv.global.init:
	.type		$str,@object
	.size		$str,(.L_0 - $str)
$str:
        /*0000*/ 	.byte	0x6f, 0x6e, 0x65, 0x20, 0x61, 0x72, 0x67, 0x3a, 0x20, 0x25, 0x64, 0x0a, 0x00
.L_0:


//--------------------- .nv.shared.reserved.0     --------------------------
	.section	.nv.shared.reserved.0,"aw",@nobits
	.weak		__nv_reservedSMEM_offset_0_alias
	.size		__nv_reservedSMEM_offset_0_alias, 0, 64
	.other		__nv_reservedSMEM_offset_0_alias,@"STO_CUDA_RESERVED_SHARED STV_DEFAULT"
__nv_reservedSMEM_offset_0_alias:
	.zero		0
	.zero		64


//--------------------- .nv.constant0._Z3onei     --------------------------
	.section	.nv.constant0._Z3onei,"a",@progbits
	.sectionflags	@""
	.align	4
.nv.constant0._Z3onei:
	.zero		900


//--------------------- SYMBOLS --------------------------

	.type		.nv.reservedSmem.offset0,@object
	.size		.nv.reservedSmem.offset0,0x4
	.type		vprintf,@function
